//
// Generated by NVIDIA NVVM Compiler
//
// Compiler Build ID: CL-36424714
// Cuda compilation tools, release 13.0, V13.0.88
// Based on NVVM 20.0.0
//

.version 9.0
.target sm_100
.address_size 64

	// .globl	_Z11gpu4_kerneliiiPdS_S_

.visible .entry _Z11gpu4_kerneliiiPdS_S_(
	.param .u32 _Z11gpu4_kerneliiiPdS_S__param_0,
	.param .u32 _Z11gpu4_kerneliiiPdS_S__param_1,
	.param .u32 _Z11gpu4_kerneliiiPdS_S__param_2,
	.param .u64 .ptr .align 1 _Z11gpu4_kerneliiiPdS_S__param_3,
	.param .u64 .ptr .align 1 _Z11gpu4_kerneliiiPdS_S__param_4,
	.param .u64 .ptr .align 1 _Z11gpu4_kerneliiiPdS_S__param_5
)
{
	.reg .pred 	%p<26>;
	.reg .b32 	%r<56>;
	.reg .b64 	%rd<65>;
	.reg .b64 	%fd<67>;

	ld.param.u32 	%r22, [_Z11gpu4_kerneliiiPdS_S__param_0];
	ld.param.u32 	%r23, [_Z11gpu4_kerneliiiPdS_S__param_1];
	ld.param.u32 	%r24, [_Z11gpu4_kerneliiiPdS_S__param_2];
	ld.param.u64 	%rd7, [_Z11gpu4_kerneliiiPdS_S__param_3];
	ld.param.u64 	%rd8, [_Z11gpu4_kerneliiiPdS_S__param_4];
	ld.param.u64 	%rd9, [_Z11gpu4_kerneliiiPdS_S__param_5];
	cvta.to.global.u64 	%rd1, %rd8;
	cvta.to.global.u64 	%rd2, %rd7;
	cvta.to.global.u64 	%rd3, %rd9;
	mov.u32 	%r25, %ctaid.y;
	mov.u32 	%r26, %ntid.y;
	mov.u32 	%r27, %tid.y;
	mad.lo.s32 	%r28, %r25, %r26, %r27;
	shl.b32 	%r1, %r28, 2;
	mov.u32 	%r29, %ctaid.x;
	mov.u32 	%r30, %ntid.x;
	mov.u32 	%r31, %tid.x;
	mad.lo.s32 	%r2, %r29, %r30, %r31;
	setp.lt.s32 	%p1, %r24, 1;
	@%p1 bra 	$L__BB0_16;
	and.b32  	%r3, %r24, 7;
	and.b32  	%r37, %r24, 2147483640;
	neg.s32 	%r4, %r37;
	mov.b32 	%r50, 0;
	mul.wide.s32 	%rd56, %r23, 8;
$L__BB0_2:
	setp.lt.s32 	%p14, %r2, %r23;
	add.s32 	%r6, %r50, %r1;
	setp.lt.s32 	%p15, %r6, %r22;
	and.pred  	%p16, %p14, %p15;
	@%p16 bra 	$L__BB0_4;
$L__BB0_3:
	add.s32 	%r50, %r50, 1;
	setp.eq.s32 	%p25, %r50, 4;
	@%p25 bra 	$L__BB0_24;
	bra.uni 	$L__BB0_2;
$L__BB0_4:
	setp.lt.u32 	%p17, %r24, 8;
	mul.lo.s32 	%r13, %r6, %r24;
	mov.b32 	%r54, 0;
	mov.f64 	%fd66, 0d0000000000000000;
	@%p17 bra 	$L__BB0_7;
	mul.wide.u32 	%rd22, %r13, 8;
	add.s64 	%rd23, %rd2, %rd22;
	add.s64 	%rd64, %rd23, 32;
	mov.f64 	%fd66, 0d0000000000000000;
	mov.u32 	%r51, %r2;
	mov.u32 	%r52, %r4;
$L__BB0_6:
	.pragma "nounroll";
	and.b32  	%r54, %r24, 2147483640;
	ld.global.f64 	%fd16, [%rd64+-32];
	mul.wide.s32 	%rd24, %r51, 8;
	add.s64 	%rd25, %rd1, %rd24;
	ld.global.f64 	%fd17, [%rd25];
	fma.rn.f64 	%fd18, %fd16, %fd17, %fd66;
	ld.global.f64 	%fd19, [%rd64+-24];
	mul.wide.s32 	%rd26, %r23, 8;
	add.s64 	%rd27, %rd25, %rd26;
	ld.global.f64 	%fd20, [%rd27];
	fma.rn.f64 	%fd21, %fd19, %fd20, %fd18;
	ld.global.f64 	%fd22, [%rd64+-16];
	add.s64 	%rd28, %rd27, %rd26;
	ld.global.f64 	%fd23, [%rd28];
	fma.rn.f64 	%fd24, %fd22, %fd23, %fd21;
	ld.global.f64 	%fd25, [%rd64+-8];
	add.s64 	%rd29, %rd28, %rd26;
	ld.global.f64 	%fd26, [%rd29];
	fma.rn.f64 	%fd27, %fd25, %fd26, %fd24;
	ld.global.f64 	%fd28, [%rd64];
	add.s64 	%rd30, %rd29, %rd26;
	ld.global.f64 	%fd29, [%rd30];
	fma.rn.f64 	%fd30, %fd28, %fd29, %fd27;
	ld.global.f64 	%fd31, [%rd64+8];
	add.s64 	%rd31, %rd30, %rd26;
	ld.global.f64 	%fd32, [%rd31];
	fma.rn.f64 	%fd33, %fd31, %fd32, %fd30;
	ld.global.f64 	%fd34, [%rd64+16];
	add.s64 	%rd32, %rd31, %rd26;
	ld.global.f64 	%fd35, [%rd32];
	fma.rn.f64 	%fd36, %fd34, %fd35, %fd33;
	ld.global.f64 	%fd37, [%rd64+24];
	add.s64 	%rd33, %rd32, %rd26;
	ld.global.f64 	%fd38, [%rd33];
	fma.rn.f64 	%fd66, %fd37, %fd38, %fd36;
	add.s32 	%r52, %r52, 8;
	shl.b32 	%r39, %r23, 3;
	add.s32 	%r51, %r51, %r39;
	add.s64 	%rd64, %rd64, 64;
	setp.eq.s32 	%p18, %r52, 0;
	@%p18 bra 	$L__BB0_7;
	bra.uni 	$L__BB0_6;
$L__BB0_7:
	setp.eq.s32 	%p19, %r3, 0;
	@%p19 bra 	$L__BB0_15;
	add.s32 	%r40, %r3, -1;
	setp.lt.u32 	%p20, %r40, 3;
	@%p20 bra 	$L__BB0_10;
	add.s32 	%r41, %r54, %r13;
	mul.wide.u32 	%rd34, %r41, 8;
	add.s64 	%rd35, %rd2, %rd34;
	ld.global.f64 	%fd40, [%rd35];
	mad.lo.s32 	%r42, %r54, %r23, %r2;
	mul.wide.s32 	%rd36, %r42, 8;
	add.s64 	%rd37, %rd1, %rd36;
	ld.global.f64 	%fd41, [%rd37];
	fma.rn.f64 	%fd42, %fd40, %fd41, %fd66;
	cvt.u64.u32 	%rd38, %r13;
	cvt.u64.u32 	%rd39, %r54;
	add.s64 	%rd40, %rd39, %rd38;
	shl.b64 	%rd41, %rd40, 3;
	add.s64 	%rd42, %rd2, %rd41;
	ld.global.f64 	%fd43, [%rd42+8];
	add.s64 	%rd44, %rd37, %rd56;
	ld.global.f64 	%fd44, [%rd44];
	fma.rn.f64 	%fd45, %fd43, %fd44, %fd42;
	ld.global.f64 	%fd46, [%rd42+16];
	add.s64 	%rd45, %rd44, %rd56;
	ld.global.f64 	%fd47, [%rd45];
	fma.rn.f64 	%fd48, %fd46, %fd47, %fd45;
	ld.global.f64 	%fd49, [%rd42+24];
	add.s64 	%rd46, %rd45, %rd56;
	ld.global.f64 	%fd50, [%rd46];
	fma.rn.f64 	%fd66, %fd49, %fd50, %fd48;
	add.s32 	%r54, %r54, 4;
$L__BB0_10:
	and.b32  	%r43, %r24, 3;
	setp.eq.s32 	%p21, %r43, 0;
	@%p21 bra 	$L__BB0_15;
	setp.eq.s32 	%p22, %r43, 1;
	@%p22 bra 	$L__BB0_13;
	add.s32 	%r44, %r54, %r13;
	mul.wide.u32 	%rd47, %r44, 8;
	add.s64 	%rd48, %rd2, %rd47;
	ld.global.f64 	%fd52, [%rd48];
	mad.lo.s32 	%r45, %r54, %r23, %r2;
	mul.wide.s32 	%rd49, %r45, 8;
	add.s64 	%rd50, %rd1, %rd49;
	ld.global.f64 	%fd53, [%rd50];
	fma.rn.f64 	%fd54, %fd52, %fd53, %fd66;
	cvt.u64.u32 	%rd51, %r13;
	cvt.u64.u32 	%rd52, %r54;
	add.s64 	%rd53, %rd52, %rd51;
	shl.b64 	%rd54, %rd53, 3;
	add.s64 	%rd55, %rd2, %rd54;
	ld.global.f64 	%fd55, [%rd55+8];
	add.s64 	%rd57, %rd50, %rd56;
	ld.global.f64 	%fd56, [%rd57];
	fma.rn.f64 	%fd66, %fd55, %fd56, %fd54;
	add.s32 	%r54, %r54, 2;
$L__BB0_13:
	and.b32  	%r46, %r24, 1;
	setp.eq.b32 	%p23, %r46, 1;
	not.pred 	%p24, %p23;
	@%p24 bra 	$L__BB0_15;
	add.s32 	%r47, %r54, %r13;
	mul.wide.u32 	%rd58, %r47, 8;
	add.s64 	%rd59, %rd2, %rd58;
	ld.global.f64 	%fd57, [%rd59];
	mad.lo.s32 	%r48, %r54, %r23, %r2;
	mul.wide.s32 	%rd60, %r48, 8;
	add.s64 	%rd61, %rd1, %rd60;
	ld.global.f64 	%fd58, [%rd61];
	fma.rn.f64 	%fd66, %fd57, %fd58, %fd66;
$L__BB0_15:
	mad.lo.s32 	%r49, %r6, %r23, %r2;
	mul.wide.s32 	%rd62, %r49, 8;
	add.s64 	%rd63, %rd3, %rd62;
	st.global.f64 	[%rd63], %fd66;
	bra.uni 	$L__BB0_3;
$L__BB0_16:
	setp.ge.s32 	%p2, %r2, %r23;
	setp.ge.s32 	%p3, %r1, %r22;
	or.pred  	%p4, %p2, %p3;
	@%p4 bra 	$L__BB0_18;
	mad.lo.s32 	%r32, %r1, %r23, %r2;
	mul.wide.s32 	%rd10, %r32, 8;
	add.s64 	%rd11, %rd3, %rd10;
	mov.b64 	%rd12, 0;
	st.global.u64 	[%rd11], %rd12;
$L__BB0_18:
	setp.ge.s32 	%p5, %r2, %r23;
	add.s32 	%r19, %r1, 1;
	setp.ge.s32 	%p6, %r19, %r22;
	or.pred  	%p7, %p5, %p6;
	@%p7 bra 	$L__BB0_20;
	mad.lo.s32 	%r33, %r19, %r23, %r2;
	mul.wide.s32 	%rd13, %r33, 8;
	add.s64 	%rd14, %rd3, %rd13;
	mov.b64 	%rd15, 0;
	st.global.u64 	[%rd14], %rd15;
$L__BB0_20:
	setp.ge.s32 	%p8, %r2, %r23;
	add.s32 	%r20, %r1, 2;
	setp.ge.s32 	%p9, %r20, %r22;
	or.pred  	%p10, %p8, %p9;
	@%p10 bra 	$L__BB0_22;
	mad.lo.s32 	%r34, %r20, %r23, %r2;
	mul.wide.s32 	%rd16, %r34, 8;
	add.s64 	%rd17, %rd3, %rd16;
	mov.b64 	%rd18, 0;
	st.global.u64 	[%rd17], %rd18;
$L__BB0_22:
	setp.ge.s32 	%p11, %r2, %r23;
	add.s32 	%r21, %r1, 3;
	setp.ge.s32 	%p12, %r21, %r22;
	or.pred  	%p13, %p11, %p12;
	@%p13 bra 	$L__BB0_24;
	mad.lo.s32 	%r35, %r21, %r23, %r2;
	mul.wide.s32 	%rd19, %r35, 8;
	add.s64 	%rd20, %rd3, %rd19;
	mov.b64 	%rd21, 0;
	st.global.u64 	[%rd20], %rd21;
$L__BB0_24:
	ret;

}


// ===== COMPILED SASS (sm_100) =====

	.target	sm_100

	.elftype	@"ET_EXEC"


//--------------------- .note.nv.tkinfo           --------------------------
	.section	.note.nv.tkinfo,"",@"SHT_NOTE"
	.sectionflags	@"SHF_NOTE_NV_TKINFO"
	.tkinfo
        /*0018*/ 	.word	0x00000002
        /*0030*/ 	.string	""
        /*0030*/ 	.string	"ptxas"
        /*0030*/ 	.string	"Cuda compilation tools, release 13.0, V13.0.88"
        /*0030*/ 	.string	"Build cuda_13.0.r13.0/compiler.36424714_0"
        /*0030*/ 	.string	"-arch sm_100 -m 64 "



//--------------------- .note.nv.cuinfo           --------------------------
	.section	.note.nv.cuinfo,"",@"SHT_NOTE"
	.sectionflags	@"SHF_NOTE_NV_CUINFO"
        /*0018*/ 	.short	0x0002
        /*001a*/ 	.short	0x0064
        /*001c*/ 	.short	0x0082
	.zero		2


//--------------------- .nv.info                  --------------------------
	.section	.nv.info,"",@"SHT_CUDA_INFO"
	.align	4


	//----- nvinfo : EIATTR_REGCOUNT
	.align		4
        /*0000*/ 	.byte	0x04, 0x2f
        /*0002*/ 	.short	(.L_1 - .L_0)
	.align		4
.L_0:
        /*0004*/ 	.word	index@(_Z11gpu4_kerneliiiPdS_S_)
        /*0008*/ 	.word	0x00000020


	//----- nvinfo : EIATTR_FRAME_SIZE
	.align		4
.L_1:
        /*000c*/ 	.byte	0x04, 0x11
        /*000e*/ 	.short	(.L_3 - .L_2)
	.align		4
.L_2:
        /*0010*/ 	.word	index@(_Z11gpu4_kerneliiiPdS_S_)
        /*0014*/ 	.word	0x00000000


	//----- nvinfo : EIATTR_MIN_STACK_SIZE
	.align		4
.L_3:
        /*0018*/ 	.byte	0x04, 0x12
        /*001a*/ 	.short	(.L_5 - .L_4)
	.align		4
.L_4:
        /*001c*/ 	.word	index@(_Z11gpu4_kerneliiiPdS_S_)
        /*0020*/ 	.word	0x00000000
.L_5:


//--------------------- .nv.compat                --------------------------
	.section	.nv.compat,"",@"SHT_CUDA_COMPAT_INFO"
	.align	4
        /*0000*/ 	.byte	0x02, 0x09, 0x00, 0x00, 0x02, 0x02, 0x01, 0x00, 0x02, 0x05, 0x05, 0x00, 0x03, 0x07, 0x01, 0x01
        /*0010*/ 	.byte	0x02, 0x03, 0x00, 0x00, 0x02, 0x06, 0x01, 0x00, 0x04, 0x0b, 0x08, 0x00, 0x01, 0x00, 0x00, 0x00
        /*0020*/ 	.byte	0x00, 0x00, 0x00, 0x00


//--------------------- .nv.info._Z11gpu4_kerneliiiPdS_S_ --------------------------
	.section	.nv.info._Z11gpu4_kerneliiiPdS_S_,"",@"SHT_CUDA_INFO"
	.sectionflags	@""
	.align	4


	//----- nvinfo : EIATTR_CUDA_API_VERSION
	.align		4
        /*0000*/ 	.byte	0x04, 0x37
        /*0002*/ 	.short	(.L_7 - .L_6)
.L_6:
        /*0004*/ 	.word	0x00000082


	//----- nvinfo : EIATTR_KPARAM_INFO
	.align		4
.L_7:
        /*0008*/ 	.byte	0x04, 0x17
        /*000a*/ 	.short	(.L_9 - .L_8)
.L_8:
        /*000c*/ 	.word	0x00000000
        /*0010*/ 	.short	0x0005
        /*0012*/ 	.short	0x0020
        /*0014*/ 	.byte	0x00, 0xf5, 0x21, 0x00


	//----- nvinfo : EIATTR_KPARAM_INFO
	.align		4
.L_9:
        /*0018*/ 	.byte	0x04, 0x17
        /*001a*/ 	.short	(.L_11 - .L_10)
.L_10:
        /*001c*/ 	.word	0x00000000
        /*0020*/ 	.short	0x0004
        /*0022*/ 	.short	0x0018
        /*0024*/ 	.byte	0x00, 0xf5, 0x21, 0x00


	//----- nvinfo : EIATTR_KPARAM_INFO
	.align		4
.L_11:
        /*0028*/ 	.byte	0x04, 0x17
        /*002a*/ 	.short	(.L_13 - .L_12)
.L_12:
        /*002c*/ 	.word	0x00000000
        /*0030*/ 	.short	0x0003
        /*0032*/ 	.short	0x0010
        /*0034*/ 	.byte	0x00, 0xf5, 0x21, 0x00


	//----- nvinfo : EIATTR_KPARAM_INFO
	.align		4
.L_13:
        /*0038*/ 	.byte	0x04, 0x17
        /*003a*/ 	.short	(.L_15 - .L_14)
.L_14:
        /*003c*/ 	.word	0x00000000
        /*0040*/ 	.short	0x0002
        /*0042*/ 	.short	0x0008
        /*0044*/ 	.byte	0x00, 0xf0, 0x11, 0x00


	//----- nvinfo : EIATTR_KPARAM_INFO
	.align		4
.L_15:
        /*0048*/ 	.byte	0x04, 0x17
        /*004a*/ 	.short	(.L_17 - .L_16)
.L_16:
        /*004c*/ 	.word	0x00000000
        /*0050*/ 	.short	0x0001
        /*0052*/ 	.short	0x0004
        /*0054*/ 	.byte	0x00, 0xf0, 0x11, 0x00


	//----- nvinfo : EIATTR_KPARAM_INFO
	.align		4
.L_17:
        /*0058*/ 	.byte	0x04, 0x17
        /*005a*/ 	.short	(.L_19 - .L_18)
.L_18:
        /*005c*/ 	.word	0x00000000
        /*0060*/ 	.short	0x0000
        /*0062*/ 	.short	0x0000
        /*0064*/ 	.byte	0x00, 0xf0, 0x11, 0x00


	//----- nvinfo : EIATTR_SPARSE_MMA_MASK
	.align		4
.L_19:
        /*0068*/ 	.byte	0x03, 0x50
        /*006a*/ 	.short	0x0000


	//----- nvinfo : EIATTR_MAXREG_COUNT
	.align		4
        /*006c*/ 	.byte	0x03, 0x1b
        /*006e*/ 	.short	0x00ff


	//----- nvinfo : EIATTR_MERCURY_ISA_VERSION
	.align		4
        /*0070*/ 	.byte	0x03, 0x5f
        /*0072*/ 	.short	0x0101


	//----- nvinfo : EIATTR_VRC_CTA_INIT_COUNT
	.align		4
        /*0074*/ 	.byte	0x02, 0x4a
	.zero		1
	.zero		1


	//----- nvinfo : EIATTR_EXIT_INSTR_OFFSETS
	.align		4
        /*0078*/ 	.byte	0x04, 0x1c
        /*007a*/ 	.short	(.L_21 - .L_20)


	//   ....[0]....
.L_20:
        /*007c*/ 	.word	0x00000970


	//   ....[1]....
        /*0080*/ 	.word	0x00000b10


	//   ....[2]....
        /*0084*/ 	.word	0x00000b60


	//----- nvinfo : EIATTR_CRS_STACK_SIZE
	.align		4
.L_21:
        /*0088*/ 	.byte	0x04, 0x1e
        /*008a*/ 	.short	(.L_23 - .L_22)
.L_22:
        /*008c*/ 	.word	0x00000000


	//----- nvinfo : EIATTR_CBANK_PARAM_SIZE
	.align		4
.L_23:
        /*0090*/ 	.byte	0x03, 0x19
        /*0092*/ 	.short	0x0028


	//----- nvinfo : EIATTR_PARAM_CBANK
	.align		4
        /*0094*/ 	.byte	0x04, 0x0a
        /*0096*/ 	.short	(.L_25 - .L_24)
	.align		4
.L_24:
        /*0098*/ 	.word	index@(.nv.constant0._Z11gpu4_kerneliiiPdS_S_)
        /*009c*/ 	.short	0x0380
        /*009e*/ 	.short	0x0028


	//----- nvinfo : EIATTR_SW_WAR
	.align		4
.L_25:
        /*00a0*/ 	.byte	0x04, 0x36
        /*00a2*/ 	.short	(.L_27 - .L_26)
.L_26:
        /*00a4*/ 	.word	0x00000008
.L_27:


//--------------------- .nv.callgraph             --------------------------
	.section	.nv.callgraph,"",@"SHT_CUDA_CALLGRAPH"
	.align	4
	.sectionentsize	8
	.align		4
        /*0000*/ 	.word	0x00000000
	.align		4
        /*0004*/ 	.word	0xffffffff
	.align		4
        /*0008*/ 	.word	0x00000000
	.align		4
        /*000c*/ 	.word	0xfffffffe
	.align		4
        /*0010*/ 	.word	0x00000000
	.align		4
        /*0014*/ 	.word	0xfffffffd
	.align		4
        /*0018*/ 	.word	0x00000000
	.align		4
        /*001c*/ 	.word	0xfffffffc


//--------------------- .text._Z11gpu4_kerneliiiPdS_S_ --------------------------
	.section	.text._Z11gpu4_kerneliiiPdS_S_,"ax",@progbits
	.align	128
        .global         _Z11gpu4_kerneliiiPdS_S_
        .type           _Z11gpu4_kerneliiiPdS_S_,@function
        .size           _Z11gpu4_kerneliiiPdS_S_,(.L_x_9 - _Z11gpu4_kerneliiiPdS_S_)
        .other          _Z11gpu4_kerneliiiPdS_S_,@"STO_CUDA_ENTRY STV_DEFAULT"
_Z11gpu4_kerneliiiPdS_S_:
.text._Z11gpu4_kerneliiiPdS_S_:
[----:B------:R-:W-:Y:S01]  /*0000*/  LDC R1, c[0x0][0x37c] ;  /* 0x0000df00ff017b82 */ /* 0x000fe20000000800 */
[----:B------:R-:W0:Y:S07]  /*0010*/  S2R R0, SR_TID.Y ;  /* 0x0000000000007919 */ /* 0x000e2e0000002200 */
[----:B------:R-:W0:Y:S01]  /*0020*/  S2UR UR5, SR_CTAID.Y ;  /* 0x00000000000579c3 */ /* 0x000e220000002600 */
[----:B------:R-:W1:Y:S01]  /*0030*/  LDCU UR4, c[0x0][0x388] ;  /* 0x00007100ff0477ac */ /* 0x000e620008000800 */
[----:B------:R-:W2:Y:S01]  /*0040*/  S2R R5, SR_TID.X ;  /* 0x0000000000057919 */ /* 0x000ea20000002100 */
[----:B------:R-:W3:Y:S05]  /*0050*/  LDCU.64 UR8, c[0x0][0x358] ;  /* 0x00006b00ff0877ac */ /* 0x000eea0008000a00 */
[----:B------:R-:W0:Y:S08]  /*0060*/  LDC R3, c[0x0][0x364] ;  /* 0x0000d900ff037b82 */ /* 0x000e300000000800 */
[----:B------:R-:W2:Y:S01]  /*0070*/  S2UR UR6, SR_CTAID.X ;  /* 0x00000000000679c3 */ /* 0x000ea20000002500 */
[----:B-1----:R-:W-:-:S07]  /*0080*/  UISETP.GE.AND UP0, UPT, UR4, 0x1, UPT ;  /* 0x000000010400788c */ /* 0x002fce000bf06270 */
[----:B------:R-:W2:Y:S01]  /*0090*/  LDC R2, c[0x0][0x360] ;  /* 0x0000d800ff027b82 */ /* 0x000ea20000000800 */
[----:B0-----:R-:W-:-:S05]  /*00a0*/  IMAD R3, R3, UR5, R0 ;  /* 0x0000000503037c24 */ /* 0x001fca000f8e0200 */
[----:B------:R-:W-:Y:S01]  /*00b0*/  SHF.L.U32 R3, R3, 0x2, RZ ;  /* 0x0000000203037819 */ /* 0x000fe200000006ff */
[----:B--2---:R-:W-:Y:S01]  /*00c0*/  IMAD R0, R2, UR6, R5 ;  /* 0x0000000602007c24 */ /* 0x004fe2000f8e0205 */
[----:B---3--:R-:W-:Y:S06]  /*00d0*/  BRA.U !UP0, `(.L_x_0) ;  /* 0x00000009082c7547 */ /* 0x008fec000b800000 */
[----:B------:R-:W-:Y:S01]  /*00e0*/  HFMA2 R2, -RZ, RZ, 0, 0 ;  /* 0x00000000ff027431 */ /* 0x000fe200000001ff */
[----:B------:R-:W-:Y:S02]  /*00f0*/  ULOP3.LUT UR5, UR4, 0x7ffffff8, URZ, 0xc0, !UPT ;  /* 0x7ffffff804057892 */ /* 0x000fe4000f8ec0ff */
[----:B------:R-:W-:Y:S02]  /*0100*/  ULOP3.LUT UR4, UR4, 0x7, URZ, 0xc0, !UPT ;  /* 0x0000000704047892 */ /* 0x000fe4000f8ec0ff */
[----:B------:R-:W-:-:S12]  /*0110*/  UIADD3 UR6, UPT, UPT, -UR5, URZ, URZ ;  /* 0x000000ff05067290 */ /* 0x000fd8000fffe1ff */
.L_x_7:
[----:B0-----:R-:W0:Y:S01]  /*0120*/  LDC.64 R6, c[0x0][0x380] ;  /* 0x0000e000ff067b82 */ /* 0x001e220000000a00 */
[----:B------:R-:W-:Y:S01]  /*0130*/  IMAD.IADD R5, R3, 0x1, R2 ;  /* 0x0000000103057824 */ /* 0x000fe200078e0202 */
[----:B------:R-:W-:Y:S04]  /*0140*/  BSSY.RECONVERGENT B0, `(.L_x_1) ;  /* 0x0000080000007945 */ /* 0x000fe80003800200 */
[----:B0-----:R-:W-:-:S04]  /*0150*/  ISETP.GE.AND P0, PT, R5, R6, PT ;  /* 0x000000060500720c */ /* 0x001fc80003f06270 */
[----:B------:R-:W-:-:S13]  /*0160*/  ISETP.LT.AND P0, PT, R0, R7, !P0 ;  /* 0x000000070000720c */ /* 0x000fda0004701270 */
[----:B------:R-:W-:Y:S05]  /*0170*/  @!P0 BRA `(.L_x_2) ;  /* 0x0000000400f08947 */ /* 0x000fea0003800000 */
[----:B------:R-:W0:Y:S01]  /*0180*/  LDC R4, c[0x0][0x388] ;  /* 0x0000e200ff047b82 */ /* 0x000e220000000800 */
[----:B------:R-:W-:Y:S02]  /*0190*/  MOV R27, RZ ;  /* 0x000000ff001b7202 */ /* 0x000fe40000000f00 */
[----:B------:R-:W-:Y:S02]  /*01a0*/  CS2R R22, SRZ ;  /* 0x0000000000167805 */ /* 0x000fe4000001ff00 */
[----:B0-----:R-:W-:Y:S01]  /*01b0*/  ISETP.GE.U32.AND P0, PT, R4, 0x8, PT ;  /* 0x000000080400780c */ /* 0x001fe20003f06070 */
[----:B------:R-:W-:-:S12]  /*01c0*/  IMAD R6, R5, R4, RZ ;  /* 0x0000000405067224 */ /* 0x000fd800078e02ff */
[----:B------:R-:W-:Y:S05]  /*01d0*/  @!P0 BRA `(.L_x_3) ;  /* 0x0000000000c48947 */ /* 0x000fea0003800000 */
[----:B------:R-:W0:Y:S01]  /*01e0*/  LDC.64 R8, c[0x0][0x390] ;  /* 0x0000e400ff087b82 */ /* 0x000e220000000a00 */
[----:B------:R-:W-:Y:S02]  /*01f0*/  MOV R26, R0 ;  /* 0x00000000001a7202 */ /* 0x000fe40000000f00 */
[----:B------:R-:W-:Y:S02]  /*0200*/  CS2R R22, SRZ ;  /* 0x0000000000167805 */ /* 0x000fe4000001ff00 */
[----:B------:R-:W-:Y:S01]  /*0210*/  LOP3.LUT R27, R4, 0x7ffffff8, RZ, 0xc0, !PT ;  /* 0x7ffffff8041b7812 */ /* 0x000fe200078ec0ff */
[----:B------:R-:W-:Y:S01]  /*0220*/  UMOV UR5, UR6 ;  /* 0x0000000600057c82 */ /* 0x000fe20008000000 */
[----:B0-----:R-:W-:-:S03]  /*0230*/  IMAD.WIDE.U32 R8, R6, 0x8, R8 ;  /* 0x0000000806087825 */ /* 0x001fc600078e0008 */
[----:B------:R-:W-:-:S05]  /*0240*/  IADD3 R12, P0, PT, R8, 0x20, RZ ;  /* 0x00000020080c7810 */ /* 0x000fca0007f1e0ff */
[----:B------:R-:W-:-:S08]  /*0250*/  IMAD.X R13, RZ, RZ, R9, P0 ;  /* 0x000000ffff0d7224 */ /* 0x000fd000000e0609 */
.L_x_4:
[----:B------:R-:W0:Y:S01]  /*0260*/  LDC.64 R18, c[0x0][0x398] ;  /* 0x0000e600ff127b82 */ /* 0x000e220000000a00 */
[----:B------:R-:W-:Y:S02]  /*0270*/  MOV R8, R12 ;  /* 0x0000000c00087202 */ /* 0x000fe40000000f00 */
[----:B------:R-:W-:-:S05]  /*0280*/  MOV R9, R13 ;  /* 0x0000000d00097202 */ /* 0x000fca0000000f00 */
[----:B------:R-:W2:Y:S04]  /*0290*/  LDG.E.64 R12, desc[UR8][R8.64+-0x20] ;  /* 0xffffe008080c7981 */ /* 0x000ea8000c1e1b00 */
[----:B------:R-:W3:Y:S04]  /*02a0*/  LDG.E.64 R10, desc[UR8][R8.64+-0x18] ;  /* 0xffffe808080a7981 */ /* 0x000ee8000c1e1b00 */
[----:B------:R-:W4:Y:S01]  /*02b0*/  LDG.E.64 R14, desc[UR8][R8.64+-0x10] ;  /* 0xfffff008080e7981 */ /* 0x000f22000c1e1b00 */
[----:B0-----:R-:W-:-:S05]  /*02c0*/  IMAD.WIDE R18, R26, 0x8, R18 ;  /* 0x000000081a127825 */ /* 0x001fca00078e0212 */
[----:B------:R-:W2:Y:S01]  /*02d0*/  LDG.E.64 R16, desc[UR8][R18.64] ;  /* 0x0000000812107981 */ /* 0x000ea2000c1e1b00 */
[----:B------:R-:W-:-:S05]  /*02e0*/  IMAD.WIDE R28, R7, 0x8, R18 ;  /* 0x00000008071c7825 */ /* 0x000fca00078e0212 */
[----:B------:R-:W3:Y:S01]  /*02f0*/  LDG.E.64 R20, desc[UR8][R28.64] ;  /* 0x000000081c147981 */ /* 0x000ee2000c1e1b00 */
[----:B------:R-:W-:Y:S01]  /*0300*/  IMAD.WIDE R24, R7, 0x8, R28 ;  /* 0x0000000807187825 */ /* 0x000fe200078e021c */
[----:B--2---:R-:W-:-:S04]  /*0310*/  DFMA R16, R12, R16, R22 ;  /* 0x000000100c10722b */ /* 0x004fc80000000016 */
[----:B------:R-:W4:Y:S01]  /*0320*/  LDG.E.64 R12, desc[UR8][R24.64] ;  /* 0x00000008180c7981 */ /* 0x000f22000c1e1b00 */
[----:B------:R-:W-:-:S03]  /*0330*/  IMAD.WIDE R22, R7, 0x8, R24 ;  /* 0x0000000807167825 */ /* 0x000fc600078e0218 */
[----:B---3--:R-:W-:Y:S01]  /*0340*/  DFMA R20, R10, R20, R16 ;  /* 0x000000140a14722b */ /* 0x008fe20000000010 */
[----:B------:R-:W2:Y:S04]  /*0350*/  LDG.E.64 R10, desc[UR8][R8.64+-0x8] ;  /* 0xfffff808080a7981 */ /* 0x000ea8000c1e1b00 */
[----:B------:R-:W2:Y:S01]  /*0360*/  LDG.E.64 R16, desc[UR8][R22.64] ;  /* 0x0000000816107981 */ /* 0x000ea2000c1e1b00 */
[C---:B------:R-:W-:Y:S02]  /*0370*/  IMAD.WIDE R18, R7.reuse, 0x8, R22 ;  /* 0x0000000807127825 */ /* 0x040fe400078e0216 */
[----:B----4-:R-:W-:Y:S01]  /*0380*/  DFMA R12, R14, R12, R20 ;  /* 0x0000000c0e0c722b */ /* 0x010fe20000000014 */
[----:B------:R-:W3:Y:S04]  /*0390*/  LDG.E.64 R14, desc[UR8][R8.64] ;  /* 0x00000008080e7981 */ /* 0x000ee8000c1e1b00 */
[----:B------:R-:W3:Y:S01]  /*03a0*/  LDG.E.64 R20, desc[UR8][R18.64] ;  /* 0x0000000812147981 */ /* 0x000ee2000c1e1b00 */
[----:B------:R-:W-:-:S02]  /*03b0*/  IMAD.WIDE R28, R7, 0x8, R18 ;  /* 0x00000008071c7825 */ /* 0x000fc400078e0212 */
[----:B--2---:R-:W-:Y:S02]  /*03c0*/  DFMA R16, R10, R16, R12 ;  /* 0x000000100a10722b */ /* 0x004fe4000000000c */
[----:B------:R-:W2:Y:S01]  /*03d0*/  LDG.E.64 R12, desc[UR8][R8.64+0x8] ;  /* 0x00000808080c7981 */ /* 0x000ea2000c1e1b00 */
[----:B------:R-:W-:-:S03]  /*03e0*/  IMAD.WIDE R24, R7, 0x8, R28 ;  /* 0x0000000807187825 */ /* 0x000fc600078e021c */
[----:B------:R-:W2:Y:S01]  /*03f0*/  LDG.E.64 R10, desc[UR8][R28.64] ;  /* 0x000000081c0a7981 */ /* 0x000ea2000c1e1b00 */
[----:B------:R-:W-:-:S03]  /*0400*/  IMAD.WIDE R22, R7, 0x8, R24 ;  /* 0x0000000807167825 */ /* 0x000fc600078e0218 */
[----:B------:R-:W4:Y:S04]  /*0410*/  LDG.E.64 R18, desc[UR8][R8.64+0x18] ;  /* 0x0000180808127981 */ /* 0x000f28000c1e1b00 */
[----:B------:R-:W4:Y:S01]  /*0420*/  LDG.E.64 R22, desc[UR8][R22.64] ;  /* 0x0000000816167981 */ /* 0x000f22000c1e1b00 */
[----:B---3--:R-:W-:-:S03]  /*0430*/  DFMA R20, R14, R20, R16 ;  /* 0x000000140e14722b */ /* 0x008fc60000000010 */
[----:B------:R-:W3:Y:S04]  /*0440*/  LDG.E.64 R14, desc[UR8][R8.64+0x10] ;  /* 0x00001008080e7981 */ /* 0x000ee8000c1e1b00 */
[----:B------:R-:W3:Y:S01]  /*0450*/  LDG.E.64 R16, desc[UR8][R24.64] ;  /* 0x0000000818107981 */ /* 0x000ee2000c1e1b00 */
[----:B------:R-:W-:Y:S01]  /*0460*/  UIADD3 UR5, UPT, UPT, UR5, 0x8, URZ ;  /* 0x0000000805057890 */ /* 0x000fe2000fffe0ff */
[----:B--2---:R-:W-:-:S03]  /*0470*/  DFMA R10, R12, R10, R20 ;  /* 0x0000000a0c0a722b */ /* 0x004fc60000000014 */
[----:B------:R-:W-:Y:S01]  /*0480*/  UISETP.NE.AND UP0, UPT, UR5, URZ, UPT ;  /* 0x000000ff0500728c */ /* 0x000fe2000bf05270 */
[----:B------:R-:W-:Y:S02]  /*0490*/  IADD3 R12, P0, PT, R8, 0x40, RZ ;  /* 0x00000040080c7810 */ /* 0x000fe40007f1e0ff */
[----:B------:R-:W-:-:S03]  /*04a0*/  LEA R26, R7, R26, 0x3 ;  /* 0x0000001a071a7211 */ /* 0x000fc600078e18ff */
[----:B------:R-:W-:Y:S01]  /*04b0*/  IMAD.X R13, RZ, RZ, R9, P0 ;  /* 0x000000ffff0d7224 */ /* 0x000fe200000e0609 */
[----:B---3--:R-:W-:-:S08]  /*04c0*/  DFMA R10, R14, R16, R10 ;  /* 0x000000100e0a722b */ /* 0x008fd0000000000a */
[----:B----4-:R-:W-:Y:S01]  /*04d0*/  DFMA R22, R18, R22, R10 ;  /* 0x000000161216722b */ /* 0x010fe2000000000a */
[----:B------:R-:W-:Y:S10]  /*04e0*/  BRA.U UP0, `(.L_x_4) ;  /* 0xfffffffd005c7547 */ /* 0x000ff4000b83ffff */
.L_x_3:
[----:B------:R-:W-:-:S09]  /*04f0*/  UISETP.NE.AND UP0, UPT, UR4, URZ, UPT ;  /* 0x000000ff0400728c */ /* 0x000fd2000bf05270 */
[----:B------:R-:W-:Y:S05]  /*0500*/  BRA.U !UP0, `(.L_x_5) ;  /* 0x0000000108fc7547 */ /* 0x000fea000b800000 */
[----:B------:R-:W-:-:S04]  /*0510*/  UIADD3 UR5, UPT, UPT, UR4, -0x1, URZ ;  /* 0xffffffff04057890 */ /* 0x000fc8000fffe0ff */
[----:B------:R-:W-:-:S09]  /*0520*/  UISETP.GE.U32.AND UP0, UPT, UR5, 0x3, UPT ;  /* 0x000000030500788c */ /* 0x000fd2000bf06070 */
[----:B------:R-:W-:Y:S05]  /*0530*/  BRA.U !UP0, `(.L_x_6) ;  /* 0x00000001086c7547 */ /* 0x000fea000b800000 */
[----:B------:R-:W0:Y:S01]  /*0540*/  LDC.64 R18, c[0x0][0x390] ;  /* 0x0000e400ff127b82 */ /* 0x000e220000000a00 */
[----:B------:R-:W1:Y:S01]  /*0550*/  LDCU.64 UR10, c[0x0][0x390] ;  /* 0x00007200ff0a77ac */ /* 0x000e620008000a00 */
[C---:B------:R-:W-:Y:S01]  /*0560*/  IADD3 R11, PT, PT, R6.reuse, R27, RZ ;  /* 0x0000001b060b7210 */ /* 0x040fe20007ffe0ff */
[----:B------:R-:W-:Y:S01]  /*0570*/  IMAD R13, R27, R7, R0 ;  /* 0x000000071b0d7224 */ /* 0x000fe200078e0200 */
[----:B------:R-:W-:-:S04]  /*0580*/  IADD3 R10, P0, PT, R6, R27, RZ ;  /* 0x0000001b060a7210 */ /* 0x000fc80007f1e0ff */
[----:B------:R-:W2:Y:S01]  /*0590*/  LDC.64 R8, c[0x0][0x398] ;  /* 0x0000e600ff087b82 */ /* 0x000ea20000000a00 */
[----:B0-----:R-:W-:-:S06]  /*05a0*/  IMAD.WIDE.U32 R18, R11, 0x8, R18 ;  /* 0x000000080b127825 */ /* 0x001fcc00078e0012 */
[----:B------:R-:W3:Y:S01]  /*05b0*/  LDG.E.64 R18, desc[UR8][R18.64] ;  /* 0x0000000812127981 */ /* 0x000ee2000c1e1b00 */
[----:B--2---:R-:W-:-:S04]  /*05c0*/  IMAD.WIDE R12, R13, 0x8, R8 ;  /* 0x000000080d0c7825 */ /* 0x004fc800078e0208 */
[----:B------:R-:W-:Y:S01]  /*05d0*/  IMAD.X R9, RZ, RZ, RZ, P0 ;  /* 0x000000ffff097224 */ /* 0x000fe200000e06ff */
[C---:B-1----:R-:W-:Y:S01]  /*05e0*/  LEA R28, P0, R10.reuse, UR10, 0x3 ;  /* 0x0000000a0a1c7c11 */ /* 0x042fe2000f8018ff */
[----:B------:R-:W3:Y:S03]  /*05f0*/  LDG.E.64 R20, desc[UR8][R12.64] ;  /* 0x000000080c147981 */ /* 0x000ee6000c1e1b00 */
[----:B------:R-:W-:Y:S01]  /*0600*/  LEA.HI.X R29, R10, UR11, R9, 0x3, P0 ;  /* 0x0000000b0a1d7c11 */ /* 0x000fe200080f1c09 */
[----:B------:R-:W-:-:S04]  /*0610*/  IMAD.WIDE R10, R7, 0x8, R12 ;  /* 0x00000008070a7825 */ /* 0x000fc800078e020c */
[----:B------:R-:W2:Y:S04]  /*0620*/  LDG.E.64 R14, desc[UR8][R28.64+0x8] ;  /* 0x000008081c0e7981 */ /* 0x000ea8000c1e1b00 */
[----:B------:R-:W2:Y:S01]  /*0630*/  LDG.E.64 R16, desc[UR8][R10.64] ;  /* 0x000000080a107981 */ /* 0x000ea2000c1e1b00 */
[----:B------:R-:W-:-:S05]  /*0640*/  IMAD.WIDE R8, R7, 0x8, R10 ;  /* 0x0000000807087825 */ /* 0x000fca00078e020a */
[----:B------:R-:W4:Y:S01]  /*0650*/  LDG.E.64 R12, desc[UR8][R8.64] ;  /* 0x00000008080c7981 */ /* 0x000f22000c1e1b00 */
[----:B------:R-:W-:-:S03]  /*0660*/  IMAD.WIDE R24, R7, 0x8, R8 ;  /* 0x0000000807187825 */ /* 0x000fc600078e0208 */
[----:B------:R-:W4:Y:S04]  /*0670*/  LDG.E.64 R10, desc[UR8][R28.64+0x10] ;  /* 0x000010081c0a7981 */ /* 0x000f28000c1e1b00 */
[----:B------:R-:W5:Y:S04]  /*0680*/  LDG.E.64 R24, desc[UR8][R24.64] ;  /* 0x0000000818187981 */ /* 0x000f68000c1e1b00 */
[----:B------:R-:W5:Y:S01]  /*0690*/  LDG.E.64 R8, desc[UR8][R28.64+0x18] ;  /* 0x000018081c087981 */ /* 0x000f62000c1e1b00 */
[----:B------:R-:W-:Y:S01]  /*06a0*/  IADD3 R27, PT, PT, R27, 0x4, RZ ;  /* 0x000000041b1b7810 */ /* 0x000fe20007ffe0ff */
[----:B---3--:R-:W-:-:S08]  /*06b0*/  DFMA R18, R18, R20, R22 ;  /* 0x000000141212722b */ /* 0x008fd00000000016 */
[----:B--2---:R-:W-:-:S08]  /*06c0*/  DFMA R14, R14, R16, R18 ;  /* 0x000000100e0e722b */ /* 0x004fd00000000012 */
[----:B----4-:R-:W-:-:S08]  /*06d0*/  DFMA R12, R10, R12, R14 ;  /* 0x0000000c0a0c722b */ /* 0x010fd0000000000e */
[----:B-----5:R-:W-:-:S11]  /*06e0*/  DFMA R22, R8, R24, R12 ;  /* 0x000000180816722b */ /* 0x020fd6000000000c */
.L_x_6:
[----:B------:R-:W-:-:S13]  /*06f0*/  LOP3.LUT P0, R8, R4, 0x3, RZ, 0xc0, !PT ;  /* 0x0000000304087812 */ /* 0x000fda000780c0ff */
[----:B------:R-:W-:Y:S05]  /*0700*/  @!P0 BRA `(.L_x_5) ;  /* 0x00000000007c8947 */ /* 0x000fea0003800000 */
[----:B------:R-:W-:Y:S01]  /*0710*/  ISETP.NE.AND P0, PT, R8, 0x1, PT ;  /* 0x000000010800780c */ /* 0x000fe20003f05270 */
[----:B------:R-:W0:Y:S01]  /*0720*/  LDC.64 R18, c[0x0][0x390] ;  /* 0x0000e400ff127b82 */ /* 0x000e220000000a00 */
[----:B------:R-:W-:-:S04]  /*0730*/  LOP3.LUT R4, R4, 0x1, RZ, 0xc0, !PT ;  /* 0x0000000104047812 */ /* 0x000fc800078ec0ff */
[----:B------:R-:W-:-:S03]  /*0740*/  ISETP.NE.U32.AND P1, PT, R4, 0x1, PT ;  /* 0x000000010400780c */ /* 0x000fc60003f25070 */
[----:B------:R-:W1:Y:S04]  /*0750*/  LDC.64 R20, c[0x0][0x398] ;  /* 0x0000e600ff147b82 */ /* 0x000e680000000a00 */
[C---:B------:R-:W-:Y:S01]  /*0760*/  @P0 IADD3 R15, PT, PT, R6.reuse, R27, RZ ;  /* 0x0000001b060f0210 */ /* 0x040fe20007ffe0ff */
[C---:B------:R-:W-:Y:S01]  /*0770*/  @P0 IMAD R17, R27.reuse, R7, R0 ;  /* 0x000000071b110224 */ /* 0x040fe200078e0200 */
[----:B------:R-:W-:Y:S01]  /*0780*/  @P0 IADD3 R4, P2, PT, R6, R27, RZ ;  /* 0x0000001b06040210 */ /* 0x000fe20007f5e0ff */
[----:B------:R-:W-:Y:S01]  /*0790*/  @P0 VIADD R27, R27, 0x2 ;  /* 0x000000021b1b0836 */ /* 0x000fe20000000000 */
[----:B------:R-:W2:Y:S02]  /*07a0*/  @P0 LDC.64 R8, c[0x0][0x390] ;  /* 0x0000e400ff080b82 */ /* 0x000ea40000000a00 */
[----:B------:R-:W-:-:S06]  /*07b0*/  @P0 IADD3.X R24, PT, PT, RZ, RZ, RZ, P2, !PT ;  /* 0x000000ffff180210 */ /* 0x000fcc00017fe4ff */
[----:B------:R-:W3:Y:S01]  /*07c0*/  LDC.64 R12, c[0x0][0x390] ;  /* 0x0000e400ff0c7b82 */ /* 0x000ee20000000a00 */
[----:B0-----:R-:W-:-:S07]  /*07d0*/  @P0 IMAD.WIDE.U32 R18, R15, 0x8, R18 ;  /* 0x000000080f120825 */ /* 0x001fce00078e0012 */
[----:B------:R-:W0:Y:S01]  /*07e0*/  LDC.64 R10, c[0x0][0x398] ;  /* 0x0000e600ff0a7b82 */ /* 0x000e220000000a00 */
[----:B-1----:R-:W-:Y:S01]  /*07f0*/  @P0 IMAD.WIDE R20, R17, 0x8, R20 ;  /* 0x0000000811140825 */ /* 0x002fe200078e0214 */
[----:B------:R-:W4:Y:S04]  /*0800*/  @P0 LDG.E.64 R18, desc[UR8][R18.64] ;  /* 0x0000000812120981 */ /* 0x000f28000c1e1b00 */
[----:B------:R-:W4:Y:S01]  /*0810*/  @P0 LDG.E.64 R14, desc[UR8][R20.64] ;  /* 0x00000008140e0981 */ /* 0x000f22000c1e1b00 */
[----:B--2---:R-:W-:Y:S01]  /*0820*/  @P0 LEA R8, P2, R4, R8, 0x3 ;  /* 0x0000000804080211 */ /* 0x004fe200078418ff */
[----:B------:R-:W-:-:S03]  /*0830*/  @P0 IMAD.WIDE R16, R7, 0x8, R20 ;  /* 0x0000000807100825 */ /* 0x000fc600078e0214 */
[----:B------:R-:W-:Y:S02]  /*0840*/  @P0 LEA.HI.X R9, R4, R9, R24, 0x3, P2 ;  /* 0x0000000904090211 */ /* 0x000fe400010f1c18 */
[----:B------:R-:W-:Y:S01]  /*0850*/  @!P1 IADD3 R25, PT, PT, R6, R27, RZ ;  /* 0x0000001b06199210 */ /* 0x000fe20007ffe0ff */
[----:B------:R-:W-:Y:S01]  /*0860*/  @!P1 IMAD R27, R27, R7, R0 ;  /* 0x000000071b1b9224 */ /* 0x000fe200078e0200 */
[----:B------:R-:W2:Y:S04]  /*0870*/  @P0 LDG.E.64 R16, desc[UR8][R16.64] ;  /* 0x0000000810100981 */ /* 0x000ea8000c1e1b00 */
[----:B------:R-:W2:Y:S01]  /*0880*/  @P0 LDG.E.64 R8, desc[UR8][R8.64+0x8] ;  /* 0x0000080808080981 */ /* 0x000ea2000c1e1b00 */
[----:B---3--:R-:W-:-:S04]  /*0890*/  @!P1 IMAD.WIDE.U32 R12, R25, 0x8, R12 ;  /* 0x00000008190c9825 */ /* 0x008fc800078e000c */
[----:B0-----:R-:W-:Y:S02]  /*08a0*/  @!P1 IMAD.WIDE R10, R27, 0x8, R10 ;  /* 0x000000081b0a9825 */ /* 0x001fe400078e020a */
[----:B------:R-:W3:Y:S04]  /*08b0*/  @!P1 LDG.E.64 R12, desc[UR8][R12.64] ;  /* 0x000000080c0c9981 */ /* 0x000ee8000c1e1b00 */
[----:B------:R-:W3:Y:S01]  /*08c0*/  @!P1 LDG.E.64 R10, desc[UR8][R10.64] ;  /* 0x000000080a0a9981 */ /* 0x000ee2000c1e1b00 */
[----:B----4-:R-:W-:-:S08]  /*08d0*/  @P0 DFMA R14, R18, R14, R22 ;  /* 0x0000000e120e022b */ /* 0x010fd00000000016 */
[----:B--2---:R-:W-:-:S08]  /*08e0*/  @P0 DFMA R22, R8, R16, R14 ;  /* 0x000000100816022b */ /* 0x004fd0000000000e */
[----:B---3--:R-:W-:-:S11]  /*08f0*/  @!P1 DFMA R22, R12, R10, R22 ;  /* 0x0000000a0c16922b */ /* 0x008fd60000000016 */
.L_x_5:
[----:B------:R-:W0:Y:S01]  /*0900*/  LDC.64 R8, c[0x0][0x3a0] ;  /* 0x0000e800ff087b82 */ /* 0x000e220000000a00 */
[----:B------:R-:W-:-:S04]  /*0910*/  IMAD R5, R5, R7, R0 ;  /* 0x0000000705057224 */ /* 0x000fc800078e0200 */
[----:B0-----:R-:W-:-:S05]  /*0920*/  IMAD.WIDE R4, R5, 0x8, R8 ;  /* 0x0000000805047825 */ /* 0x001fca00078e0208 */
[----:B------:R0:W-:Y:S02]  /*0930*/  STG.E.64 desc[UR8][R4.64], R22 ;  /* 0x0000001604007986 */ /* 0x0001e4000c101b08 */
.L_x_2:
[----:B------:R-:W-:Y:S05]  /*0940*/  BSYNC.RECONVERGENT B0 ;  /* 0x0000000000007941 */ /* 0x000fea0003800200 */
.L_x_1:
[----:B------:R-:W-:-:S05]  /*0950*/  VIADD R2, R2, 0x1 ;  /* 0x0000000102027836 */ /* 0x000fca0000000000 */
[----:B------:R-:W-:-:S13]  /*0960*/  ISETP.NE.AND P0, PT, R2, 0x4, PT ;  /* 0x000000040200780c */ /* 0x000fda0003f05270 */
[----:B------:R-:W-:Y:S05]  /*0970*/  @!P0 EXIT ;  /* 0x000000000000894d */ /* 0x000fea0003800000 */
[----:B------:R-:W-:Y:S05]  /*0980*/  BRA `(.L_x_7) ;  /* 0xfffffff400e47947 */ /* 0x000fea000383ffff */
.L_x_0:
[----:B------:R-:W0:Y:S01]  /*0990*/  LDCU.64 UR4, c[0x0][0x380] ;  /* 0x00007000ff0477ac */ /* 0x000e220008000a00 */
[C---:B------:R-:W-:Y:S02]  /*09a0*/  IADD3 R11, PT, PT, R3.reuse, 0x1, RZ ;  /* 0x00000001030b7810 */ /* 0x040fe40007ffe0ff */
[C---:B------:R-:W-:Y:S02]  /*09b0*/  IADD3 R13, PT, PT, R3.reuse, 0x2, RZ ;  /* 0x00000002030d7810 */ /* 0x040fe40007ffe0ff */
[C---:B------:R-:W-:Y:S02]  /*09c0*/  IADD3 R15, PT, PT, R3.reuse, 0x3, RZ ;  /* 0x00000003030f7810 */ /* 0x040fe40007ffe0ff */
[----:B0-----:R-:W-:Y:S02]  /*09d0*/  ISETP.GE.AND P1, PT, R3, UR4, PT ;  /* 0x0000000403007c0c */ /* 0x001fe4000bf26270 */
[----:B------:R-:W-:Y:S02]  /*09e0*/  ISETP.GE.AND P2, PT, R11, UR4, PT ;  /* 0x000000040b007c0c */ /* 0x000fe4000bf46270 */
[----:B------:R-:W-:-:S02]  /*09f0*/  ISETP.GE.AND P0, PT, R13, UR4, PT ;  /* 0x000000040d007c0c */ /* 0x000fc4000bf06270 */
[C---:B------:R-:W-:Y:S02]  /*0a00*/  ISETP.GE.OR P1, PT, R0.reuse, UR5, P1 ;  /* 0x0000000500007c0c */ /* 0x040fe40008f26670 */
[C---:B------:R-:W-:Y:S02]  /*0a10*/  ISETP.GE.OR P2, PT, R0.reuse, UR5, P2 ;  /* 0x0000000500007c0c */ /* 0x040fe40009746670 */
[----:B------:R-:W-:Y:S02]  /*0a20*/  ISETP.GE.OR P0, PT, R0, UR5, P0 ;  /* 0x0000000500007c0c */ /* 0x000fe40008706670 */
[----:B------:R-:W-:-:S04]  /*0a30*/  ISETP.GE.AND P3, PT, R15, UR4, PT ;  /* 0x000000040f007c0c */ /* 0x000fc8000bf66270 */
[----:B------:R-:W-:-:S03]  /*0a40*/  ISETP.GE.OR P3, PT, R0, UR5, P3 ;  /* 0x0000000500007c0c */ /* 0x000fc60009f66670 */
[----:B------:R-:W0:Y:S01]  /*0a50*/  @!P1 LDC.64 R4, c[0x0][0x3a0] ;  /* 0x0000e800ff049b82 */ /* 0x000e220000000a00 */
[--C-:B------:R-:W-:Y:S02]  /*0a60*/  @!P1 IMAD R3, R3, UR5, R0.reuse ;  /* 0x0000000503039c24 */ /* 0x100fe4000f8e0200 */
[--C-:B------:R-:W-:Y:S02]  /*0a70*/  @!P2 IMAD R11, R11, UR5, R0.reuse ;  /* 0x000000050b0bac24 */ /* 0x100fe4000f8e0200 */
[----:B------:R-:W-:-:S03]  /*0a80*/  @!P0 IMAD R13, R13, UR5, R0 ;  /* 0x000000050d0d8c24 */ /* 0x000fc6000f8e0200 */
[----:B------:R-:W1:Y:S08]  /*0a90*/  @!P2 LDC.64 R6, c[0x0][0x3a0] ;  /* 0x0000e800ff06ab82 */ /* 0x000e700000000a00 */
[----:B------:R-:W2:Y:S01]  /*0aa0*/  @!P0 LDC.64 R8, c[0x0][0x3a0] ;  /* 0x0000e800ff088b82 */ /* 0x000ea20000000a00 */
[----:B0-----:R-:W-:-:S05]  /*0ab0*/  @!P1 IMAD.WIDE R2, R3, 0x8, R4 ;  /* 0x0000000803029825 */ /* 0x001fca00078e0204 */
[----:B------:R0:W-:Y:S01]  /*0ac0*/  @!P1 STG.E.64 desc[UR8][R2.64], RZ ;  /* 0x000000ff02009986 */ /* 0x0001e2000c101b08 */
[----:B-1----:R-:W-:-:S05]  /*0ad0*/  @!P2 IMAD.WIDE R4, R11, 0x8, R6 ;  /* 0x000000080b04a825 */ /* 0x002fca00078e0206 */
[----:B------:R0:W-:Y:S01]  /*0ae0*/  @!P2 STG.E.64 desc[UR8][R4.64], RZ ;  /* 0x000000ff0400a986 */ /* 0x0001e2000c101b08 */
[----:B--2---:R-:W-:-:S05]  /*0af0*/  @!P0 IMAD.WIDE R6, R13, 0x8, R8 ;  /* 0x000000080d068825 */ /* 0x004fca00078e0208 */
[----:B------:R0:W-:Y:S01]  /*0b00*/  @!P0 STG.E.64 desc[UR8][R6.64], RZ ;  /* 0x000000ff06008986 */ /* 0x0001e2000c101b08 */
[----:B------:R-:W-:Y:S05]  /*0b10*/  @P3 EXIT ;  /* 0x000000000000394d */ /* 0x000fea0003800000 */
[----:B0-----:R-:W0:Y:S01]  /*0b20*/  LDC.64 R2, c[0x0][0x3a0] ;  /* 0x0000e800ff027b82 */ /* 0x001e220000000a00 */
[----:B------:R-:W-:-:S04]  /*0b30*/  IMAD R15, R15, UR5, R0 ;  /* 0x000000050f0f7c24 */ /* 0x000fc8000f8e0200 */
[----:B0-----:R-:W-:-:S05]  /*0b40*/  IMAD.WIDE R2, R15, 0x8, R2 ;  /* 0x000000080f027825 */ /* 0x001fca00078e0202 */
[----:B------:R-:W-:Y:S01]  /*0b50*/  STG.E.64 desc[UR8][R2.64], RZ ;  /* 0x000000ff02007986 */ /* 0x000fe2000c101b08 */
[----:B------:R-:W-:Y:S05]  /*0b60*/  EXIT ;  /* 0x000000000000794d */ /* 0x000fea0003800000 */
.L_x_8:
[----:B------:R-:W-:-:S00]  /*0b70*/  BRA `(.L_x_8) ;  /* 0xfffffffc00fc7947 */ /* 0x000fc0000383ffff */
[----:B------:R-:W-:-:S00]  /*0b80*/  NOP ;  /* 0x0000000000007918 */ /* 0x000fc00000000000 */
[----:B------:R-:W-:-:S00]  /*0b90*/  NOP ;  /* 0x0000000000007918 */ /* 0x000fc00000000000 */
[----:B------:R-:W-:-:S00]  /*0ba0*/  NOP ;  /* 0x0000000000007918 */ /* 0x000fc00000000000 */
[----:B------:R-:W-:-:S00]  /*0bb0*/  NOP ;  /* 0x0000000000007918 */ /* 0x000fc00000000000 */
[----:B------:R-:W-:-:S00]  /*0bc0*/  NOP ;  /* 0x0000000000007918 */ /* 0x000fc00000000000 */
[----:B------:R-:W-:-:S00]  /*0bd0*/  NOP ;  /* 0x0000000000007918 */ /* 0x000fc00000000000 */
[----:B------:R-:W-:-:S00]  /*0be0*/  NOP ;  /* 0x0000000000007918 */ /* 0x000fc00000000000 */
[----:B------:R-:W-:-:S00]  /*0bf0*/  NOP ;  /* 0x0000000000007918 */ /* 0x000fc00000000000 */
.L_x_9:


//--------------------- .nv.shared.reserved.0     --------------------------
	.section	.nv.shared.reserved.0,"aw",@nobits
	.weak		__nv_reservedSMEM_offset_0_alias
	.size		__nv_reservedSMEM_offset_0_alias, 0, 64
	.other		__nv_reservedSMEM_offset_0_alias,@"STO_CUDA_RESERVED_SHARED STV_DEFAULT"
__nv_reservedSMEM_offset_0_alias:
	.zero		0
	.zero		64


//--------------------- .nv.constant0._Z11gpu4_kerneliiiPdS_S_ --------------------------
	.section	.nv.constant0._Z11gpu4_kerneliiiPdS_S_,"a",@progbits
	.sectionflags	@""
	.align	4
.nv.constant0._Z11gpu4_kerneliiiPdS_S_:
	.zero		936


//--------------------- SYMBOLS --------------------------

	.type		.nv.reservedSmem.offset0,@object
	.size		.nv.reservedSmem.offset0,0x4
